	.headerflags	@"EF_CUDA_TEXMODE_UNIFIED EF_CUDA_64BIT_ADDRESS EF_CUDA_ACCELERATORS EF_CUDA_SM90 EF_CUDA_VIRTUAL_SM(EF_CUDA_SM90)"
	.elftype	@"ET_EXEC"


//--------------------- .nv.info                  --------------------------
	.section	.nv.info,"",@"SHT_CUDA_INFO"
	.align	4


	//----- nvinfo : EIATTR_REGCOUNT
	.align		4
        /*0000*/ 	.byte	0x04, 0x2f
        /*0002*/ 	.short	(.L_1 - .L_0)
	.align		4
.L_0:
        /*0004*/ 	.word	index@(triton_poi_fused_convolution_div_max_pool2d_with_indices_relu_sub_1)
        /*0008*/ 	.word	0x0000001f


	//----- nvinfo : EIATTR_MIN_STACK_SIZE
	.align		4
.L_1:
        /*000c*/ 	.byte	0x04, 0x12
        /*000e*/ 	.short	(.L_3 - .L_2)
	.align		4
.L_2:
        /*0010*/ 	.word	index@(triton_poi_fused_convolution_div_max_pool2d_with_indices_relu_sub_1)
        /*0014*/ 	.word	0x00000000


	//----- nvinfo : EIATTR_FRAME_SIZE
	.align		4
.L_3:
        /*0018*/ 	.byte	0x04, 0x11
        /*001a*/ 	.short	(.L_5 - .L_4)
	.align		4
.L_4:
        /*001c*/ 	.word	index@(triton_poi_fused_convolution_div_max_pool2d_with_indices_relu_sub_1)
        /*0020*/ 	.word	0x00000000


	//----- nvinfo : EIATTR_MIN_STACK_SIZE
	.align		4
.L_5:
        /*0024*/ 	.byte	0x04, 0x12
        /*0026*/ 	.short	(.L_7 - .L_6)
	.align		4
.L_6:
        /*0028*/ 	.word	index@(triton_poi_fused_convolution_div_max_pool2d_with_indices_relu_sub_1)
        /*002c*/ 	.word	0x00000000
.L_7:


//--------------------- .nv.info.triton_poi_fused_convolution_div_max_pool2d_with_indices_relu_sub_1 --------------------------
	.section	.nv.info.triton_poi_fused_convolution_div_max_pool2d_with_indices_relu_sub_1,"",@"SHT_CUDA_INFO"
	.sectionflags	@""
	.align	4


	//----- nvinfo : EIATTR_CUDA_API_VERSION
	.align		4
        /*0000*/ 	.byte	0x04, 0x37
        /*0002*/ 	.short	(.L_9 - .L_8)
.L_8:
        /*0004*/ 	.word	0x0000007c


	//----- nvinfo : EIATTR_KPARAM_INFO
	.align		4
.L_9:
        /*0008*/ 	.byte	0x04, 0x17
        /*000a*/ 	.short	(.L_11 - .L_10)
.L_10:
        /*000c*/ 	.word	0x00000000
        /*0010*/ 	.short	0x0004
        /*0012*/ 	.short	0x001c
        /*0014*/ 	.byte	0x00, 0xf0, 0x11, 0x00


	//----- nvinfo : EIATTR_KPARAM_INFO
	.align		4
.L_11:
        /*0018*/ 	.byte	0x04, 0x17
        /*001a*/ 	.short	(.L_13 - .L_12)
.L_12:
        /*001c*/ 	.word	0x00000000
        /*0020*/ 	.short	0x0003
        /*0022*/ 	.short	0x0018
        /*0024*/ 	.byte	0x00, 0xf0, 0x11, 0x00


	//----- nvinfo : EIATTR_KPARAM_INFO
	.align		4
.L_13:
        /*0028*/ 	.byte	0x04, 0x17
        /*002a*/ 	.short	(.L_15 - .L_14)
.L_14:
        /*002c*/ 	.word	0x00000000
        /*0030*/ 	.short	0x0002
        /*0032*/ 	.short	0x0010
        /*0034*/ 	.byte	0x00, 0xf4, 0x21, 0x00


	//----- nvinfo : EIATTR_KPARAM_INFO
	.align		4
.L_15:
        /*0038*/ 	.byte	0x04, 0x17
        /*003a*/ 	.short	(.L_17 - .L_16)
.L_16:
        /*003c*/ 	.word	0x00000000
        /*0040*/ 	.short	0x0001
        /*0042*/ 	.short	0x0008
        /*0044*/ 	.byte	0x00, 0xf4, 0x21, 0x00


	//----- nvinfo : EIATTR_KPARAM_INFO
	.align		4
.L_17:
        /*0048*/ 	.byte	0x04, 0x17
        /*004a*/ 	.short	(.L_19 - .L_18)
.L_18:
        /*004c*/ 	.word	0x00000000
        /*0050*/ 	.short	0x0000
        /*0052*/ 	.short	0x0000
        /*0054*/ 	.byte	0x00, 0xf4, 0x21, 0x00


	//----- nvinfo : EIATTR_SPARSE_MMA_MASK
	.align		4
.L_19:
        /*0058*/ 	.byte	0x03, 0x50
        /*005a*/ 	.short	0x0000


	//----- nvinfo : EIATTR_MAXREG_COUNT
	.align		4
        /*005c*/ 	.byte	0x03, 0x1b
        /*005e*/ 	.short	0x00ff


	//----- nvinfo : EIATTR_EXIT_INSTR_OFFSETS
	.align		4
        /*0060*/ 	.byte	0x04, 0x1c
        /*0062*/ 	.short	(.L_21 - .L_20)


	//   ....[0]....
.L_20:
        /*0064*/ 	.word	0x000005a0


	//   ....[1]....
        /*0068*/ 	.word	0x000005c0


	//----- nvinfo : EIATTR_REQNTID
	.align		4
.L_21:
        /*006c*/ 	.byte	0x04, 0x10
        /*006e*/ 	.short	(.L_23 - .L_22)
.L_22:
        /*0070*/ 	.word	0x00000080
        /*0074*/ 	.word	0x00000001
        /*0078*/ 	.word	0x00000001


	//----- nvinfo : EIATTR_CBANK_PARAM_SIZE
	.align		4
.L_23:
        /*007c*/ 	.byte	0x03, 0x19
        /*007e*/ 	.short	0x0020


	//----- nvinfo : EIATTR_PARAM_CBANK
	.align		4
        /*0080*/ 	.byte	0x04, 0x0a
        /*0082*/ 	.short	(.L_25 - .L_24)
	.align		4
.L_24:
        /*0084*/ 	.word	index@(.nv.constant0.triton_poi_fused_convolution_div_max_pool2d_with_indices_relu_sub_1)
        /*0088*/ 	.short	0x0210
        /*008a*/ 	.short	0x0020


	//----- nvinfo : EIATTR_SW_WAR
	.align		4
.L_25:
        /*008c*/ 	.byte	0x04, 0x36
        /*008e*/ 	.short	(.L_27 - .L_26)
.L_26:
        /*0090*/ 	.word	0x00000008
.L_27:


//--------------------- .nv.callgraph             --------------------------
	.section	.nv.callgraph,"",@"SHT_CUDA_CALLGRAPH"
	.align	4
	.sectionentsize	8
	.align		4
        /*0000*/ 	.word	0x00000000
	.align		4
        /*0004*/ 	.word	0xffffffff
	.align		4
        /*0008*/ 	.word	0x00000000
	.align		4
        /*000c*/ 	.word	0xfffffffe
	.align		4
        /*0010*/ 	.word	0x00000000
	.align		4
        /*0014*/ 	.word	0xfffffffd
	.align		4
        /*0018*/ 	.word	0x00000000
	.align		4
        /*001c*/ 	.word	0xfffffffc


//--------------------- .text.triton_poi_fused_convolution_div_max_pool2d_with_indices_relu_sub_1 --------------------------
	.section	.text.triton_poi_fused_convolution_div_max_pool2d_with_indices_relu_sub_1,"ax",@progbits
	.sectionflags	@"SHF_BARRIERS=1"
	.align	128
        .global         triton_poi_fused_convolution_div_max_pool2d_with_indices_relu_sub_1
        .type           triton_poi_fused_convolution_div_max_pool2d_with_indices_relu_sub_1,@function
        .size           triton_poi_fused_convolution_div_max_pool2d_with_indices_relu_sub_1,(.L_x_1 - triton_poi_fused_convolution_div_max_pool2d_with_indices_relu_sub_1)
        .other          triton_poi_fused_convolution_div_max_pool2d_with_indices_relu_sub_1,@"STO_CUDA_ENTRY STV_DEFAULT"
triton_poi_fused_convolution_div_max_pool2d_with_indices_relu_sub_1:
.text.triton_poi_fused_convolution_div_max_pool2d_with_indices_relu_sub_1:
[----:B------:R-:W0:Y:S01]  /*0000*/  LDC R1, c[0x0][0x28] ;  /* 0x00000a00ff017b82 */ /* 0x000e220000000800 */
[----:B------:R-:W1:Y:S07]  /*0010*/  S2R R2, SR_CTAID.Y ;  /* 0x0000000000027919 */ /* 0x000e6e0000002600 */
[----:B------:R-:W2:Y:S01]  /*0020*/  LDC.64 R16, c[0x0][0x210] ;  /* 0x00008400ff107b82 */ /* 0x000ea20000000a00 */
[----:B------:R-:W-:Y:S01]  /*0030*/  CS2R R18, SRZ ;  /* 0x0000000000127805 */ /* 0x000fe2000001ff00 */
[----:B------:R-:W-:Y:S01]  /*0040*/  ULDC.64 UR6, c[0x0][0x208] ;  /* 0x0000820000067ab9 */ /* 0x000fe20000000a00 */
[----:B------:R-:W3:Y:S01]  /*0050*/  S2R R21, SR_TID.X ;  /* 0x0000000000157919 */ /* 0x000ee20000002100 */
[----:B------:R-:W-:Y:S01]  /*0060*/  HFMA2.MMA R20, -RZ, RZ, 0, 0 ;  /* 0x00000000ff147435 */ /* 0x000fe200000001ff */
[----:B------:R-:W4:Y:S01]  /*0070*/  S2R R3, SR_CTAID.X ;  /* 0x0000000000037919 */ /* 0x000f220000002500 */
[----:B------:R-:W-:-:S02]  /*0080*/  IMAD.MOV.U32 R22, RZ, RZ, RZ ;  /* 0x000000ffff167224 */ /* 0x000fc400078e00ff */
[----:B-1----:R-:W-:-:S05]  /*0090*/  IMAD.SHL.U32 R0, R2, 0x400, RZ ;  /* 0x0000040002007824 */ /* 0x002fca00078e00ff */
[----:B---3--:R-:W-:Y:S02]  /*00a0*/  LOP3.LUT R6, R0, 0x7f, R21, 0xf8, !PT ;  /* 0x0000007f00067812 */ /* 0x008fe400078ef815 */
[----:B----4-:R-:W-:-:S03]  /*00b0*/  ISETP.GE.AND P0, PT, R3, 0x9, PT ;  /* 0x000000090300780c */ /* 0x010fc60003f06270 */
[C---:B------:R-:W-:Y:S01]  /*00c0*/  IMAD R5, R6.reuse, 0x9, R3 ;  /* 0x0000000906057824 */ /* 0x040fe200078e0203 */
[C---:B------:R-:W-:Y:S02]  /*00d0*/  LOP3.LUT R8, R6.reuse, 0x80, RZ, 0xfc, !PT ;  /* 0x0000008006087812 */ /* 0x040fe400078efcff */
[C---:B------:R-:W-:Y:S01]  /*00e0*/  LOP3.LUT R10, R6.reuse, 0x100, RZ, 0xfc, !PT ;  /* 0x00000100060a7812 */ /* 0x040fe200078efcff */
[----:B--2---:R-:W-:Y:S01]  /*00f0*/  IMAD.WIDE R4, R5, 0x4, R16 ;  /* 0x0000000405047825 */ /* 0x004fe200078e0210 */
[C---:B------:R-:W-:Y:S02]  /*0100*/  LOP3.LUT R12, R6.reuse, 0x180, RZ, 0xfc, !PT ;  /* 0x00000180060c7812 */ /* 0x040fe400078efcff */
[C---:B------:R-:W-:Y:S02]  /*0110*/  LOP3.LUT R14, R6.reuse, 0x200, RZ, 0xfc, !PT ;  /* 0x00000200060e7812 */ /* 0x040fe400078efcff */
[C---:B------:R-:W-:Y:S02]  /*0120*/  LOP3.LUT R24, R6.reuse, 0x280, RZ, 0xfc, !PT ;  /* 0x0000028006187812 */ /* 0x040fe400078efcff */
[----:B------:R-:W-:Y:S01]  /*0130*/  LOP3.LUT R26, R6, 0x300, RZ, 0xfc, !PT ;  /* 0x00000300061a7812 */ /* 0x000fe200078efcff */
[--C-:B------:R-:W-:Y:S01]  /*0140*/  IMAD R7, R8, 0x9, R3.reuse ;  /* 0x0000000908077824 */ /* 0x100fe200078e0203 */
[----:B------:R-:W-:Y:S01]  /*0150*/  LOP3.LUT R6, R6, 0x380, RZ, 0xfc, !PT ;  /* 0x0000038006067812 */ /* 0x000fe200078efcff */
[--C-:B------:R-:W-:Y:S01]  /*0160*/  IMAD R9, R10, 0x9, R3.reuse ;  /* 0x000000090a097824 */ /* 0x100fe200078e0203 */
[----:B------:R1:W2:Y:S01]  /*0170*/  @!P0 LDG.E.EL R18, desc[UR6][R4.64] ;  /* 0x0000000604128981 */ /* 0x0002a2000c2e1900 */
[----:B------:R-:W-:-:S02]  /*0180*/  IMAD R11, R12, 0x9, R3 ;  /* 0x000000090c0b7824 */ /* 0x000fc400078e0203 */
[--C-:B------:R-:W-:Y:S02]  /*0190*/  IMAD R25, R6, 0x9, R3.reuse ;  /* 0x0000000906197824 */ /* 0x100fe400078e0203 */
[--C-:B------:R-:W-:Y:S02]  /*01a0*/  IMAD R13, R14, 0x9, R3.reuse ;  /* 0x000000090e0d7824 */ /* 0x100fe400078e0203 */
[--C-:B------:R-:W-:Y:S02]  /*01b0*/  IMAD R15, R24, 0x9, R3.reuse ;  /* 0x00000009180f7824 */ /* 0x100fe400078e0203 */
[----:B------:R-:W-:Y:S02]  /*01c0*/  IMAD R23, R26, 0x9, R3 ;  /* 0x000000091a177824 */ /* 0x000fe400078e0203 */
[----:B-1----:R-:W-:-:S04]  /*01d0*/  IMAD.WIDE R4, R7, 0x4, R16 ;  /* 0x0000000407047825 */ /* 0x002fc800078e0210 */
[--C-:B------:R-:W-:Y:S01]  /*01e0*/  IMAD.WIDE R6, R9, 0x4, R16.reuse ;  /* 0x0000000409067825 */ /* 0x100fe200078e0210 */
[----:B------:R1:W3:Y:S03]  /*01f0*/  @!P0 LDG.E.EL R19, desc[UR6][R4.64] ;  /* 0x0000000604138981 */ /* 0x0002e6000c2e1900 */
[--C-:B------:R-:W-:Y:S01]  /*0200*/  IMAD.WIDE R8, R11, 0x4, R16.reuse ;  /* 0x000000040b087825 */ /* 0x100fe200078e0210 */
[----:B------:R-:W4:Y:S03]  /*0210*/  @!P0 LDG.E.EL R20, desc[UR6][R6.64] ;  /* 0x0000000606148981 */ /* 0x000f26000c2e1900 */
[--C-:B------:R-:W-:Y:S01]  /*0220*/  IMAD.WIDE R10, R13, 0x4, R16.reuse ;  /* 0x000000040d0a7825 */ /* 0x100fe200078e0210 */
[----:B------:R-:W5:Y:S03]  /*0230*/  @!P0 LDG.E.EL R22, desc[UR6][R8.64] ;  /* 0x0000000608168981 */ /* 0x000f66000c2e1900 */
[----:B------:R-:W-:-:S04]  /*0240*/  IMAD.WIDE R12, R15, 0x4, R16 ;  /* 0x000000040f0c7825 */ /* 0x000fc800078e0210 */
[----:B------:R-:W-:Y:S01]  /*0250*/  IMAD.WIDE R14, R23, 0x4, R16 ;  /* 0x00000004170e7825 */ /* 0x000fe200078e0210 */
[----:B------:R-:W-:-:S03]  /*0260*/  MOV R23, RZ ;  /* 0x000000ff00177202 */ /* 0x000fc60000000f00 */
[----:B------:R-:W-:Y:S01]  /*0270*/  IMAD.WIDE R16, R25, 0x4, R16 ;  /* 0x0000000419107825 */ /* 0x000fe200078e0210 */
[----:B------:R-:W-:Y:S02]  /*0280*/  CS2R R24, SRZ ;  /* 0x0000000000187805 */ /* 0x000fe4000001ff00 */
[----:B------:R-:W5:Y:S01]  /*0290*/  @!P0 LDG.E.EL R23, desc[UR6][R10.64] ;  /* 0x000000060a178981 */ /* 0x000f62000c2e1900 */
[----:B------:R-:W-:-:S03]  /*02a0*/  IMAD.MOV.U32 R26, RZ, RZ, RZ ;  /* 0x000000ffff1a7224 */ /* 0x000fc600078e00ff */
[----:B------:R1:W5:Y:S04]  /*02b0*/  @!P0 LDG.E.EL R24, desc[UR6][R12.64] ;  /* 0x000000060c188981 */ /* 0x000368000c2e1900 */
[----:B------:R1:W5:Y:S04]  /*02c0*/  @!P0 LDG.E.EL R25, desc[UR6][R14.64] ;  /* 0x000000060e198981 */ /* 0x000368000c2e1900 */
[----:B------:R-:W5:Y:S01]  /*02d0*/  @!P0 LDG.E.EL R26, desc[UR6][R16.64] ;  /* 0x00000006101a8981 */ /* 0x000f62000c2e1900 */
[----:B------:R-:W1:Y:S01]  /*02e0*/  S2UR UR5, SR_CgaCtaId ;  /* 0x00000000000579c3 */ /* 0x000e620000008800 */
[----:B------:R-:W-:Y:S01]  /*02f0*/  UMOV UR4, 0x400 ;  /* 0x0000040000047882 */ /* 0x000fe20000000000 */
[----:B-1----:R-:W-:-:S06]  /*0300*/  LOP3.LUT R4, R21, 0x7f, RZ, 0xc0, !PT ;  /* 0x0000007f15047812 */ /* 0x002fcc00078ec0ff */
[----:B0-----:R-:W0:Y:S01]  /*0310*/  LDC.64 R12, c[0x0][0x218] ;  /* 0x00008600ff0c7b82 */ /* 0x001e220000000a00 */
[----:B------:R-:W-:-:S06]  /*0320*/  UPRMT UR4, UR5, 0x654, UR4 ;  /* 0x0000065405047896 */ /* 0x000fcc0008000004 */
[----:B------:R-:W-:Y:S02]  /*0330*/  LEA R27, R4, UR4, 0x2 ;  /* 0x00000004041b7c11 */ /* 0x000fe4000f8e10ff */
[----:B------:R-:W-:-:S04]  /*0340*/  SHF.L.U32 R21, R21, 0x2, RZ ;  /* 0x0000000215157819 */ /* 0x000fc800000006ff */
[----:B------:R-:W-:-:S04]  /*0350*/  LOP3.LUT R21, R21, 0x1fc, RZ, 0xc0, !PT ;  /* 0x000001fc15157812 */ /* 0x000fc800078ec0ff */
[----:B------:R-:W-:Y:S02]  /*0360*/  LEA R28, R21, UR4, 0x2 ;  /* 0x00000004151c7c11 */ /* 0x000fe4000f8e10ff */
[----:B------:R-:W-:-:S04]  /*0370*/  LOP3.LUT R0, R0, R21, RZ, 0xfc, !PT ;  /* 0x0000001500007212 */ /* 0x000fc800078efcff */
[----:B------:R-:W-:Y:S01]  /*0380*/  SHF.R.S32.HI R15, RZ, 0x1f, R0 ;  /* 0x0000001fff0f7819 */ /* 0x000fe20000011400 */
[----:B--2---:R-:W-:Y:S04]  /*0390*/  STS [R27], R18 ;  /* 0x000000121b007388 */ /* 0x004fe80000000800 */
[----:B---3--:R1:W-:Y:S04]  /*03a0*/  STS [R27+0x200], R19 ;  /* 0x000200131b007388 */ /* 0x0083e80000000800 */
[----:B----4-:R-:W-:Y:S04]  /*03b0*/  STS [R27+0x400], R20 ;  /* 0x000400141b007388 */ /* 0x010fe80000000800 */
[----:B-----5:R-:W-:Y:S01]  /*03c0*/  STS [R27+0x600], R22 ;  /* 0x000600161b007388 */ /* 0x020fe20000000800 */
[----:B------:R-:W-:Y:S06]  /*03d0*/  BAR.SYNC.DEFER_BLOCKING 0x0 ;  /* 0x0000000000007b1d */ /* 0x000fec0000010000 */
[----:B------:R-:W2:Y:S02]  /*03e0*/  LDS.128 R8, [R28] ;  /* 0x000000001c087984 */ /* 0x000ea40000000c00 */
[----:B------:R-:W-:Y:S06]  /*03f0*/  BAR.SYNC.DEFER_BLOCKING 0x0 ;  /* 0x0000000000007b1d */ /* 0x000fec0000010000 */
[----:B------:R-:W-:Y:S04]  /*0400*/  STS [R27], R23 ;  /* 0x000000171b007388 */ /* 0x000fe80000000800 */
[----:B------:R-:W-:Y:S04]  /*0410*/  STS [R27+0x200], R24 ;  /* 0x000200181b007388 */ /* 0x000fe80000000800 */
[----:B------:R-:W-:Y:S04]  /*0420*/  STS [R27+0x400], R25 ;  /* 0x000400191b007388 */ /* 0x000fe80000000800 */
[----:B------:R-:W-:Y:S01]  /*0430*/  STS [R27+0x600], R26 ;  /* 0x0006001a1b007388 */ /* 0x000fe20000000800 */
[----:B------:R-:W-:Y:S01]  /*0440*/  BAR.SYNC.DEFER_BLOCKING 0x0 ;  /* 0x0000000000007b1d */ /* 0x000fe20000010000 */
[----:B-1----:R-:W-:-:S02]  /*0450*/  SHF.R.S32.HI R19, RZ, 0x15, R2 ;  /* 0x00000015ff137819 */ /* 0x002fc40000011402 */
[----:B------:R-:W-:-:S05]  /*0460*/  LEA.HI R2, R15, R0, RZ, 0x7 ;  /* 0x000000000f027211 */ /* 0x000fca00078f38ff */
[----:B------:R-:W1:Y:S01]  /*0470*/  LDC.64 R14, c[0x0][0x220] ;  /* 0x00008800ff0e7b82 */ /* 0x000e620000000a00 */
[----:B------:R-:W-:Y:S01]  /*0480*/  SGXT R19, R19, 0x1 ;  /* 0x000000011313781a */ /* 0x000fe20000000200 */
[----:B------:R-:W3:Y:S01]  /*0490*/  LDS.128 R4, [R28] ;  /* 0x000000001c047984 */ /* 0x000ee20000000c00 */
[----:B------:R-:W-:Y:S02]  /*04a0*/  LOP3.LUT R17, R2, 0xffffff80, RZ, 0xc0, !PT ;  /* 0xffffff8002117812 */ /* 0x000fe400078ec0ff */
[----:B------:R-:W-:-:S03]  /*04b0*/  LEA.HI R19, R19, R0, RZ, 0x7 ;  /* 0x0000000013137211 */ /* 0x000fc600078f38ff */
[----:B------:R-:W-:Y:S01]  /*04c0*/  IMAD.IADD R0, R0, 0x1, -R17 ;  /* 0x0000000100007824 */ /* 0x000fe200078e0a11 */
[----:B------:R-:W-:Y:S02]  /*04d0*/  IADD3 R19, R19, 0x200, RZ ;  /* 0x0000020013137810 */ /* 0x000fe40007ffe0ff */
[----:B------:R-:W-:Y:S01]  /*04e0*/  SHF.R.S32.HI R2, RZ, 0x7, R2 ;  /* 0x00000007ff027819 */ /* 0x000fe20000011402 */
[----:B------:R-:W-:Y:S01]  /*04f0*/  IMAD R0, R3, 0x80, R0 ;  /* 0x0000008003007824 */ /* 0x000fe200078e0200 */
[----:B------:R-:W-:-:S03]  /*0500*/  SHF.R.S32.HI R19, RZ, 0x7, R19 ;  /* 0x00000007ff137819 */ /* 0x000fc60000011413 */
[--C-:B------:R-:W-:Y:S02]  /*0510*/  IMAD R17, R2, 0x480, R0.reuse ;  /* 0x0000048002117824 */ /* 0x100fe400078e0200 */
[----:B------:R-:W-:Y:S02]  /*0520*/  IMAD R19, R19, 0x480, R0 ;  /* 0x0000048013137824 */ /* 0x000fe400078e0200 */
[----:B0-----:R-:W-:-:S04]  /*0530*/  IMAD.WIDE R2, R17, 0x4, R12 ;  /* 0x0000000411027825 */ /* 0x001fc800078e020c */
[----:B------:R-:W-:Y:S01]  /*0540*/  IMAD.WIDE R12, R19, 0x4, R12 ;  /* 0x00000004130c7825 */ /* 0x000fe200078e020c */
[----:B--2---:R0:W-:Y:S03]  /*0550*/  @!P0 STG.E.128 desc[UR6][R2.64], R8 ;  /* 0x0000000802008986 */ /* 0x0041e6000c101d06 */
[----:B-1----:R-:W-:-:S04]  /*0560*/  IMAD.WIDE R16, R17, 0x4, R14 ;  /* 0x0000000411107825 */ /* 0x002fc800078e020e */
[----:B------:R-:W-:Y:S01]  /*0570*/  IMAD.WIDE R14, R19, 0x4, R14 ;  /* 0x00000004130e7825 */ /* 0x000fe200078e020e */
[----:B---3--:R0:W-:Y:S04]  /*0580*/  @!P0 STG.E.128 desc[UR6][R12.64], R4 ;  /* 0x000000040c008986 */ /* 0x0081e8000c101d06 */
[----:B------:R0:W-:Y:S02]  /*0590*/  @!P0 STG.E.128 desc[UR6][R16.64], R8 ;  /* 0x0000000810008986 */ /* 0x0001e4000c101d06 */
[----:B0-----:R-:W-:Y:S05]  /*05a0*/  @P0 EXIT ;  /* 0x000000000000094d */ /* 0x001fea0003800000 */
[----:B------:R-:W-:Y:S01]  /*05b0*/  STG.E.128 desc[UR6][R14.64], R4 ;  /* 0x000000040e007986 */ /* 0x000fe2000c101d06 */
[----:B------:R-:W-:Y:S05]  /*05c0*/  EXIT ;  /* 0x000000000000794d */ /* 0x000fea0003800000 */
.L_x_0:
[----:B------:R-:W-:-:S00]  /*05d0*/  BRA `(.L_x_0) ;  /* 0xfffffffc00fc7947 */ /* 0x000fc0000383ffff */
[----:B------:R-:W-:-:S00]  /*05e0*/  NOP ;  /* 0x0000000000007918 */ /* 0x000fc00000000000 */
        /* <DEDUP_REMOVED lines=9> */
.L_x_1:


//--------------------- .nv.shared.triton_poi_fused_convolution_div_max_pool2d_with_indices_relu_sub_1 --------------------------
	.section	.nv.shared.triton_poi_fused_convolution_div_max_pool2d_with_indices_relu_sub_1,"aw",@nobits
	.sectionflags	@""
	.align	16
	.zero		1024


//--------------------- .nv.constant0.triton_poi_fused_convolution_div_max_pool2d_with_indices_relu_sub_1 --------------------------
	.section	.nv.constant0.triton_poi_fused_convolution_div_max_pool2d_with_indices_relu_sub_1,"a",@progbits
	.sectionflags	@""
	.align	4
.nv.constant0.triton_poi_fused_convolution_div_max_pool2d_with_indices_relu_sub_1:
	.zero		560
